	.headerflags	@"EF_CUDA_TEXMODE_UNIFIED EF_CUDA_64BIT_ADDRESS EF_CUDA_SM80 EF_CUDA_VIRTUAL_SM(EF_CUDA_SM80)"
	.elftype	@"ET_EXEC"


//--------------------- .nv.info                  --------------------------
	.section	.nv.info,"",@"SHT_CUDA_INFO"
	.align	4


	//----- nvinfo : EIATTR_REGCOUNT
	.align		4
        /*0000*/ 	.byte	0x04, 0x2f
        /*0002*/ 	.short	(.L_1 - .L_0)
	.align		4
.L_0:
        /*0004*/ 	.word	index@(candidate4)
        /*0008*/ 	.word	0x00000020


	//----- nvinfo : EIATTR_MAX_STACK_SIZE
	.align		4
.L_1:
        /*000c*/ 	.byte	0x04, 0x23
        /*000e*/ 	.short	(.L_3 - .L_2)
	.align		4
.L_2:
        /*0010*/ 	.word	index@(candidate4)
        /*0014*/ 	.word	0x00000000


	//----- nvinfo : EIATTR_MIN_STACK_SIZE
	.align		4
.L_3:
        /*0018*/ 	.byte	0x04, 0x12
        /*001a*/ 	.short	(.L_5 - .L_4)
	.align		4
.L_4:
        /*001c*/ 	.word	index@(candidate4)
        /*0020*/ 	.word	0x00000000


	//----- nvinfo : EIATTR_FRAME_SIZE
	.align		4
.L_5:
        /*0024*/ 	.byte	0x04, 0x11
        /*0026*/ 	.short	(.L_7 - .L_6)
	.align		4
.L_6:
        /*0028*/ 	.word	index@(candidate4)
        /*002c*/ 	.word	0x00000000
.L_7:


//--------------------- .nv.info.candidate4       --------------------------
	.section	.nv.info.candidate4,"",@"SHT_CUDA_INFO"
	.align	4


	//----- nvinfo : EIATTR_CUDA_API_VERSION
	.align		4
        /*0000*/ 	.byte	0x04, 0x37
        /*0002*/ 	.short	(.L_9 - .L_8)
.L_8:
        /*0004*/ 	.word	0x00000075


	//----- nvinfo : EIATTR_SW2861232_WAR
	.align		4
.L_9:
        /*0008*/ 	.byte	0x01, 0x35
	.zero		2


	//----- nvinfo : EIATTR_PARAM_CBANK
	.align		4
        /*000c*/ 	.byte	0x04, 0x0a
        /*000e*/ 	.short	(.L_11 - .L_10)
	.align		4
.L_10:
        /*0010*/ 	.word	index@(.nv.constant0.candidate4)
        /*0014*/ 	.short	0x0160
        /*0016*/ 	.short	0x0018


	//----- nvinfo : EIATTR_CBANK_PARAM_SIZE
	.align		4
.L_11:
        /*0018*/ 	.byte	0x03, 0x19
        /*001a*/ 	.short	0x0018


	//----- nvinfo : EIATTR_KPARAM_INFO
	.align		4
        /*001c*/ 	.byte	0x04, 0x17
        /*001e*/ 	.short	(.L_13 - .L_12)
.L_12:
        /*0020*/ 	.word	0x00000000
        /*0024*/ 	.short	0x0002
        /*0026*/ 	.short	0x0010
        /*0028*/ 	.byte	0x00, 0xf0, 0x21, 0x00


	//----- nvinfo : EIATTR_KPARAM_INFO
	.align		4
.L_13:
        /*002c*/ 	.byte	0x04, 0x17
        /*002e*/ 	.short	(.L_15 - .L_14)
.L_14:
        /*0030*/ 	.word	0x00000000
        /*0034*/ 	.short	0x0001
        /*0036*/ 	.short	0x0008
        /*0038*/ 	.byte	0x00, 0xf0, 0x21, 0x00


	//----- nvinfo : EIATTR_KPARAM_INFO
	.align		4
.L_15:
        /*003c*/ 	.byte	0x04, 0x17
        /*003e*/ 	.short	(.L_17 - .L_16)
.L_16:
        /*0040*/ 	.word	0x00000000
        /*0044*/ 	.short	0x0000
        /*0046*/ 	.short	0x0000
        /*0048*/ 	.byte	0x00, 0xf0, 0x21, 0x00


	//----- nvinfo : EIATTR_MAXREG_COUNT
	.align		4
.L_17:
        /*004c*/ 	.byte	0x03, 0x1b
        /*004e*/ 	.short	0x0080


	//----- nvinfo : EIATTR_EXIT_INSTR_OFFSETS
	.align		4
        /*0050*/ 	.byte	0x04, 0x1c
        /*0052*/ 	.short	(.L_19 - .L_18)


	//   ....[0]....
.L_18:
        /*0054*/ 	.word	0x000037c0


	//----- nvinfo : EIATTR_MAX_THREADS
	.align		4
.L_19:
        /*0058*/ 	.byte	0x04, 0x05
        /*005a*/ 	.short	(.L_21 - .L_20)
.L_20:
        /*005c*/ 	.word	0x00000200
        /*0060*/ 	.word	0x00000001
        /*0064*/ 	.word	0x00000001
.L_21:


//--------------------- .nv.rel.action            --------------------------
	.section	.nv.rel.action,"",@"SHT_CUDA_RELOCINFO"
	.align	8
	.sectionentsize	8
        /*0000*/ 	.byte	0x4b, 0x00, 0x00, 0x00, 0x00, 0x00, 0x00, 0x00, 0x00, 0x02, 0x02, 0x08, 0x10, 0x0a, 0x2f, 0x22
        /* <DEDUP_REMOVED lines=13> */


//--------------------- .nv.constant0.candidate4  --------------------------
	.section	.nv.constant0.candidate4,"a",@progbits
	.align	4
.nv.constant0.candidate4:
	.zero		376


//--------------------- .text.candidate4          --------------------------
	.section	.text.candidate4,"ax",@progbits
	.sectionflags	@"SHF_BARRIERS=1"
	.sectioninfo	@"SHI_REGISTERS=32"
	.align	128
        .global         candidate4
        .type           candidate4,@function
        .size           candidate4,(.L_x_3 - candidate4)
        .other          candidate4,@"STO_CUDA_ENTRY STV_DEFAULT"
candidate4:
.text.candidate4:
[----:B------:R-:W-:-:S02]  /*0000*/  MOV R1, c[0x0][0x28] ;  /* 0x00000a0000017a02 */ /* 0x000fc40000000f00 */
[----:B------:R-:W0:Y:S01]  /*0010*/  S2R R17, SR_CTAID.X ;  /* 0x0000000000117919 */ /* 0x000e220000002500 */
[----:B------:R-:W-:Y:S01]  /*0020*/  HFMA2.MMA R16, -RZ, RZ, 0, 0 ;  /* 0x00000000ff107435 */ /* 0x000fe200000001ff */
[----:B------:R-:W-:Y:S01]  /*0030*/  MOV R23, RZ ;  /* 0x000000ff00177202 */ /* 0x000fe20000000f00 */
[----:B------:R-:W-:Y:S01]  /*0040*/  HFMA2.MMA R25, -RZ, RZ, 0, 0 ;  /* 0x00000000ff197435 */ /* 0x000fe200000001ff */
[----:B------:R-:W1:Y:S01]  /*0050*/  S2R R0, SR_TID.X ;  /* 0x0000000000007919 */ /* 0x000e620000002100 */
[----:B------:R-:W-:Y:S01]  /*0060*/  HFMA2.MMA R21, -RZ, RZ, 0, 0 ;  /* 0x00000000ff157435 */ /* 0x000fe200000001ff */
[----:B------:R-:W-:Y:S01]  /*0070*/  CS2R R12, SRZ ;  /* 0x00000000000c7805 */ /* 0x000fe2000001ff00 */
[----:B------:R-:W-:Y:S01]  /*0080*/  HFMA2.MMA R27, -RZ, RZ, 0, 0 ;  /* 0x00000000ff1b7435 */ /* 0x000fe200000001ff */
[----:B------:R-:W-:Y:S01]  /*0090*/  MOV R19, RZ ;  /* 0x000000ff00137202 */ /* 0x000fe20000000f00 */
[----:B------:R-:W-:Y:S01]  /*00a0*/  ULDC.64 UR4, c[0x0][0x118] ;  /* 0x0000460000047ab9 */ /* 0x000fe20000000a00 */
[----:B------:R-:W-:Y:S01]  /*00b0*/  MOV R29, RZ ;  /* 0x000000ff001d7202 */ /* 0x000fe20000000f00 */
[----:B0-----:R-:W-:Y:S01]  /*00c0*/  IMAD.HI R16, R17, -0x6db6db6d, R16 ;  /* 0x9249249311107827 */ /* 0x001fe200078e0210 */
[----:B-1----:R-:W-:-:S04]  /*00d0*/  SHF.R.S32.HI R2, RZ, 0x6, R0 ;  /* 0x00000006ff027819 */ /* 0x002fc80000011400 */
[----:B------:R-:W-:Y:S02]  /*00e0*/  SHF.R.U32.HI R3, RZ, 0x1f, R16 ;  /* 0x0000001fff037819 */ /* 0x000fe40000011610 */
[----:B------:R-:W-:Y:S02]  /*00f0*/  LOP3.LUT R5, R0, 0x7, RZ, 0xc0, !PT ;  /* 0x0000000700057812 */ /* 0x000fe400078ec0ff */
[----:B------:R-:W-:-:S03]  /*0100*/  LEA.HI.SX32 R16, R16, R3, 0x1e ;  /* 0x0000000310107211 */ /* 0x000fc600078ff2ff */
[----:B------:R-:W-:Y:S01]  /*0110*/  IMAD R3, R2, 0xc40, R5 ;  /* 0x00000c4002037824 */ /* 0x000fe200078e0205 */
[----:B------:R-:W-:Y:S01]  /*0120*/  LOP3.LUT R2, R0, 0x38, RZ, 0xc0, !PT ;  /* 0x0000003800027812 */ /* 0x000fe200078ec0ff */
[C---:B------:R-:W-:Y:S02]  /*0130*/  IMAD R7, R16.reuse, -0x7, R17 ;  /* 0xfffffff910077824 */ /* 0x040fe400078e0211 */
[----:B------:R-:W-:Y:S01]  /*0140*/  IMAD R4, R16, 0x1c0, R3 ;  /* 0x000001c010047824 */ /* 0x000fe200078e0203 */
[----:B------:R-:W-:Y:S02]  /*0150*/  SHF.R.U32.HI R2, RZ, 0x3, R2 ;  /* 0x00000003ff027819 */ /* 0x000fe40000011602 */
[----:B------:R-:W-:Y:S02]  /*0160*/  MOV R3, RZ ;  /* 0x000000ff00037202 */ /* 0x000fe40000000f00 */
[----:B------:R-:W-:-:S05]  /*0170*/  LEA R9, R7, R4, 0x3 ;  /* 0x0000000407097211 */ /* 0x000fca00078e18ff */
[----:B------:R-:W-:-:S03]  /*0180*/  IMAD R6, R2, 0x38, R9 ;  /* 0x0000003802067824 */ /* 0x000fc600078e0209 */
.L_x_1:
[----:B------:R-:W-:Y:S01]  /*0190*/  MOV R2, 0x4 ;  /* 0x0000000400027802 */ /* 0x000fe20000000f00 */
[----:B------:R-:W-:Y:S01]  /*01a0*/  IMAD R9, R3, 0x31000, R6 ;  /* 0x0003100003097824 */ /* 0x000fe200078e0206 */
[----:B------:R-:W-:Y:S01]  /*01b0*/  SHF.R.U32.HI R10, RZ, 0x6, R0 ;  /* 0x00000006ff0a7819 */ /* 0x000fe20000011600 */
[----:B------:R-:W-:Y:S06]  /*01c0*/  BAR.SYNC 0x0 ;  /* 0x0000000000007b1d */ /* 0x000fec0000000000 */
[----:B------:R-:W-:-:S05]  /*01d0*/  IMAD.WIDE R8, R9, R2, c[0x0][0x160] ;  /* 0x0000580009087625 */ /* 0x000fca00078e0202 */
[----:B------:R0:W2:Y:S04]  /*01e0*/  LDG.E.CONSTANT R24, [R8.64] ;  /* 0x0000000408187981 */ /* 0x0000a8000c1e9900 */
[----:B------:R0:W3:Y:S04]  /*01f0*/  LDG.E.CONSTANT R15, [R8.64+0x18800] ;  /* 0x01880004080f7981 */ /* 0x0000e8000c1e9900 */
[----:B------:R0:W4:Y:S04]  /*0200*/  LDG.E.CONSTANT R18, [R8.64+0x31000] ;  /* 0x0310000408127981 */ /* 0x000128000c1e9900 */
[----:B------:R0:W5:Y:S01]  /*0210*/  LDG.E.CONSTANT R14, [R8.64+0x49800] ;  /* 0x04980004080e7981 */ /* 0x000162000c1e9900 */
[----:B------:R-:W-:-:S03]  /*0220*/  LOP3.LUT R11, R0, 0x3f, RZ, 0xc0, !PT ;  /* 0x0000003f000b7812 */ /* 0x000fc600078ec0ff */
[----:B------:R0:W5:Y:S01]  /*0230*/  LDG.E.CONSTANT R4, [R8.64+0x62000] ;  /* 0x0620000408047981 */ /* 0x000162000c1e9900 */
[----:B------:R-:W-:-:S03]  /*0240*/  PRMT R10, R10, 0x2104, R11 ;  /* 0x000021040a0a7816 */ /* 0x000fc6000000000b */
[----:B------:R0:W5:Y:S01]  /*0250*/  LDG.E.CONSTANT R17, [R8.64+0x7a800] ;  /* 0x07a8000408117981 */ /* 0x000162000c1e9900 */
[----:B------:R-:W-:-:S03]  /*0260*/  LEA R11, R3, R10, 0x6 ;  /* 0x0000000a030b7211 */ /* 0x000fc600078e30ff */
[----:B------:R0:W5:Y:S02]  /*0270*/  LDG.E.CONSTANT R20, [R8.64+0x93000] ;  /* 0x0930000408147981 */ /* 0x000164000c1e9900 */
[----:B------:R-:W-:Y:S02]  /*0280*/  IMAD.WIDE R10, R11, R2, c[0x0][0x168] ;  /* 0x00005a000b0a7625 */ /* 0x000fe400078e0202 */
[----:B------:R0:W5:Y:S04]  /*0290*/  LDG.E.CONSTANT R22, [R8.64+0xab800] ;  /* 0x0ab8000408167981 */ /* 0x000168000c1e9900 */
[----:B------:R-:W5:Y:S04]  /*02a0*/  LDG.E.CONSTANT R26, [R10.64] ;  /* 0x000000040a1a7981 */ /* 0x000f68000c1e9900 */
[----:B------:R-:W5:Y:S04]  /*02b0*/  LDG.E.CONSTANT R28, [R10.64+0x2000] ;  /* 0x002000040a1c7981 */ /* 0x000f68000c1e9900 */
[----:B0-----:R-:W5:Y:S04]  /*02c0*/  LDG.E.CONSTANT R9, [R10.64+0x4000] ;  /* 0x004000040a097981 */ /* 0x001f68000c1e9900 */
[----:B------:R-:W5:Y:S04]  /*02d0*/  LDG.E.CONSTANT R8, [R10.64+0x6000] ;  /* 0x006000040a087981 */ /* 0x000f68000c1e9900 */
[----:B--2---:R0:W-:Y:S04]  /*02e0*/  STS [R0.X4], R24 ;  /* 0x0000001800007388 */ /* 0x0041e80000004800 */
[----:B---3--:R1:W-:Y:S04]  /*02f0*/  STS [R0.X4+0x800], R15 ;  /* 0x0008000f00007388 */ /* 0x0083e80000004800 */
[----:B----4-:R-:W-:Y:S04]  /*0300*/  STS [R0.X4+0x1000], R18 ;  /* 0x0010001200007388 */ /* 0x010fe80000004800 */
[----:B-----5:R2:W-:Y:S04]  /*0310*/  STS [R0.X4+0x1800], R14 ;  /* 0x0018000e00007388 */ /* 0x0205e80000004800 */
[----:B0-----:R-:W3:Y:S04]  /*0320*/  LDG.E.CONSTANT R24, [R10.64+0x8000] ;  /* 0x008000040a187981 */ /* 0x001ee8000c1e9900 */
[----:B-1----:R-:W4:Y:S04]  /*0330*/  LDG.E.CONSTANT R15, [R10.64+0xc000] ;  /* 0x00c000040a0f7981 */ /* 0x002f28000c1e9900 */
[----:B--2---:R-:W2:Y:S04]  /*0340*/  LDG.E.CONSTANT R14, [R10.64+0xa000] ;  /* 0x00a000040a0e7981 */ /* 0x004ea8000c1e9900 */
[----:B------:R-:W5:Y:S04]  /*0350*/  LDG.E.CONSTANT R18, [R10.64+0xe000] ;  /* 0x00e000040a127981 */ /* 0x000f68000c1e9900 */
[----:B------:R0:W-:Y:S04]  /*0360*/  STS [R0.X4+0x2000], R4 ;  /* 0x0020000400007388 */ /* 0x0001e80000004800 */
[----:B------:R1:W-:Y:S01]  /*0370*/  STS [R0.X4+0x2800], R17 ;  /* 0x0028001100007388 */ /* 0x0003e20000004800 */
[----:B0-----:R-:W-:-:S02]  /*0380*/  SHF.R.U32.HI R4, RZ, 0x3, R0 ;  /* 0x00000003ff047819 */ /* 0x001fc40000011600 */
[----:B-1----:R-:W-:Y:S02]  /*0390*/  SHF.L.U32 R17, R0, 0x5, RZ ;  /* 0x0000000500117819 */ /* 0x002fe400000006ff */
[----:B------:R-:W-:Y:S02]  /*03a0*/  SHF.L.U32 R4, R4, 0x4, RZ ;  /* 0x0000000404047819 */ /* 0x000fe400000006ff */
[----:B------:R-:W-:Y:S02]  /*03b0*/  LOP3.LUT R17, R17, 0xfffffe00, RZ, 0xc0, !PT ;  /* 0xfffffe0011117812 */ /* 0x000fe400078ec0ff */
[----:B------:R-:W-:Y:S01]  /*03c0*/  LOP3.LUT R4, R4, 0x10, R5, 0xe2, !PT ;  /* 0x0000001004047812 */ /* 0x000fe200078ee205 */
[----:B------:R-:W-:Y:S04]  /*03d0*/  STS [R0.X4+0x3000], R20 ;  /* 0x0030001400007388 */ /* 0x000fe80000004800 */
[----:B------:R-:W-:Y:S04]  /*03e0*/  STS [R0.X4+0x3800], R22 ;  /* 0x0038001600007388 */ /* 0x000fe80000004800 */
[----:B------:R-:W-:Y:S04]  /*03f0*/  STS [R0.X4+0x4000], R26 ;  /* 0x0040001a00007388 */ /* 0x000fe80000004800 */
[----:B------:R-:W-:Y:S04]  /*0400*/  STS [R0.X4+0x4800], R28 ;  /* 0x0048001c00007388 */ /* 0x000fe80000004800 */
[----:B------:R-:W-:Y:S04]  /*0410*/  STS [R0.X4+0x5000], R9 ;  /* 0x0050000900007388 */ /* 0x000fe80000004800 */
[----:B------:R-:W-:Y:S04]  /*0420*/  STS [R0.X4+0x5800], R8 ;  /* 0x0058000800007388 */ /* 0x000fe80000004800 */
[----:B---3--:R-:W-:Y:S04]  /*0430*/  STS [R0.X4+0x6000], R24 ;  /* 0x0060001800007388 */ /* 0x008fe80000004800 */
[----:B----4-:R-:W-:Y:S04]  /*0440*/  STS [R0.X4+0x7000], R15 ;  /* 0x0070000f00007388 */ /* 0x010fe80000004800 */
[----:B--2---:R-:W-:Y:S04]  /*0450*/  STS [R0.X4+0x6800], R14 ;  /* 0x0068000e00007388 */ /* 0x004fe80000004800 */
[----:B-----5:R-:W-:Y:S04]  /*0460*/  STS [R0.X4+0x7800], R18 ;  /* 0x0078001200007388 */ /* 0x020fe80000004800 */
[----:B------:R-:W-:Y:S06]  /*0470*/  BAR.SYNC 0x0 ;  /* 0x0000000000007b1d */ /* 0x000fec0000000000 */
[----:B------:R-:W-:Y:S04]  /*0480*/  LDS R18, [R4.X4] ;  /* 0x0000000004127984 */ /* 0x000fe80000004800 */
[----:B------:R-:W0:Y:S04]  /*0490*/  LDS.128 R8, [R17+0x4000] ;  /* 0x0040000011087984 */ /* 0x000e280000000c00 */
[----:B------:R-:W1:Y:S04]  /*04a0*/  LDS R22, [R4.X4+0x80] ;  /* 0x0000800004167984 */ /* 0x000e680000004800 */
[----:B------:R-:W2:Y:S04]  /*04b0*/  LDS R20, [R4.X4+0x20] ;  /* 0x0000200004147984 */ /* 0x000ea80000004800 */
[----:B------:R-:W3:Y:S01]  /*04c0*/  LDS R24, [R4.X4+0xa0] ;  /* 0x0000a00004187984 */ /* 0x000ee20000004800 */
[----:B0-----:R-:W-:-:S02]  /*04d0*/  FFMA R26, R8, R18, R29 ;  /* 0x00000012081a7223 */ /* 0x001fc4000000001d */
[C---:B-1----:R-:W-:Y:S02]  /*04e0*/  FFMA R28, R8.reuse, R22, R13 ;  /* 0x00000016081c7223 */ /* 0x042fe4000000000d */
[C---:B--2---:R-:W-:Y:S02]  /*04f0*/  FFMA R27, R8.reuse, R20, R27 ;  /* 0x00000014081b7223 */ /* 0x044fe4000000001b */
[----:B---3--:R-:W-:Y:S02]  /*0500*/  FFMA R8, R8, R24, R12 ;  /* 0x0000001808087223 */ /* 0x008fe4000000000c */
[----:B------:R-:W0:Y:S02]  /*0510*/  LDS.128 R12, [R17+0x4100] ;  /* 0x00410000110c7984 */ /* 0x000e240000000c00 */
[-C--:B0-----:R-:W-:Y:S02]  /*0520*/  FFMA R18, R18, R12.reuse, R19 ;  /* 0x0000000c12127223 */ /* 0x081fe40000000013 */
[-C--:B------:R-:W-:Y:S01]  /*0530*/  FFMA R22, R22, R12.reuse, R23 ;  /* 0x0000000c16167223 */ /* 0x080fe20000000017 */
[----:B------:R-:W0:Y:S01]  /*0540*/  LDS R19, [R4.X4+0x100] ;  /* 0x0001000004137984 */ /* 0x000e220000004800 */
[----:B------:R-:W-:-:S02]  /*0550*/  FFMA R20, R20, R12, R21 ;  /* 0x0000000c14147223 */ /* 0x000fc40000000015 */
[----:B------:R-:W-:Y:S01]  /*0560*/  FFMA R12, R24, R12, R25 ;  /* 0x0000000c180c7223 */ /* 0x000fe20000000019 */
[----:B------:R-:W1:Y:S04]  /*0570*/  LDS R21, [R4.X4+0x180] ;  /* 0x0001800004157984 */ /* 0x000e680000004800 */
[----:B------:R-:W2:Y:S01]  /*0580*/  LDS R24, [R4.X4+0x120] ;  /* 0x0001200004187984 */ /* 0x000ea20000004800 */
[C---:B0-----:R-:W-:Y:S02]  /*0590*/  FFMA R23, R19.reuse, R9, R26 ;  /* 0x0000000913177223 */ /* 0x041fe4000000001a */
[----:B------:R-:W-:Y:S01]  /*05a0*/  FFMA R19, R19, R13, R18 ;  /* 0x0000000d13137223 */ /* 0x000fe20000000012 */
[----:B------:R-:W-:Y:S01]  /*05b0*/  LDS R26, [R4.X4+0x3a0] ;  /* 0x0003a000041a7984 */ /* 0x000fe20000004800 */
[----:B-1----:R-:W-:-:S03]  /*05c0*/  FFMA R25, R21, R9, R28 ;  /* 0x0000000915197223 */ /* 0x002fc6000000001c */
[----:B------:R-:W0:Y:S01]  /*05d0*/  LDS R18, [R4.X4+0x1a0] ;  /* 0x0001a00004127984 */ /* 0x000e220000004800 */
[----:B--2---:R-:W-:-:S03]  /*05e0*/  FFMA R29, R24, R13, R20 ;  /* 0x0000000d181d7223 */ /* 0x004fc60000000014 */
[----:B------:R-:W1:Y:S01]  /*05f0*/  LDS R20, [R4.X4+0x280] ;  /* 0x0002800004147984 */ /* 0x000e620000004800 */
[----:B------:R-:W-:-:S03]  /*0600*/  FFMA R21, R21, R13, R22 ;  /* 0x0000000d15157223 */ /* 0x000fc60000000016 */
[----:B------:R-:W2:Y:S01]  /*0610*/  LDS R22, [R4.X4+0x200] ;  /* 0x0002000004167984 */ /* 0x000ea20000004800 */
[-C--:B------:R-:W-:Y:S02]  /*0620*/  FFMA R27, R24, R9.reuse, R27 ;  /* 0x00000009181b7223 */ /* 0x080fe4000000001b */
[C---:B0-----:R-:W-:Y:S02]  /*0630*/  FFMA R9, R18.reuse, R9, R8 ;  /* 0x0000000912097223 */ /* 0x041fe40000000008 */
[----:B------:R-:W-:Y:S01]  /*0640*/  FFMA R13, R18, R13, R12 ;  /* 0x0000000d120d7223 */ /* 0x000fe2000000000c */
[----:B------:R-:W0:Y:S01]  /*0650*/  LDS R8, [R4.X4+0x220] ;  /* 0x0002200004087984 */ /* 0x000e220000004800 */
[C---:B-1----:R-:W-:Y:S02]  /*0660*/  FFMA R18, R20.reuse, R10, R25 ;  /* 0x0000000a14127223 */ /* 0x042fe40000000019 */
[----:B------:R-:W-:Y:S01]  /*0670*/  FFMA R20, R20, R14, R21 ;  /* 0x0000000e14147223 */ /* 0x000fe20000000015 */
[----:B------:R-:W-:Y:S01]  /*0680*/  LDS R25, [R4.X4+0x380] ;  /* 0x0003800004197984 */ /* 0x000fe20000004800 */
[----:B--2---:R-:W-:-:S03]  /*0690*/  FFMA R12, R22, R10, R23 ;  /* 0x0000000a160c7223 */ /* 0x004fc60000000017 */
[----:B------:R-:W1:Y:S01]  /*06a0*/  LDS R21, [R4.X4+0x2a0] ;  /* 0x0002a00004157984 */ /* 0x000e620000004800 */
[----:B------:R-:W-:-:S03]  /*06b0*/  FFMA R22, R22, R14, R19 ;  /* 0x0000000e16167223 */ /* 0x000fc60000000013 */
[----:B------:R-:W2:Y:S04]  /*06c0*/  LDS R19, [R4.X4+0x300] ;  /* 0x0003000004137984 */ /* 0x000ea80000004800 */
[----:B------:R-:W3:Y:S01]  /*06d0*/  LDS R23, [R4.X4+0x320] ;  /* 0x0003200004177984 */ /* 0x000ee20000004800 */
[C---:B0-----:R-:W-:Y:S02]  /*06e0*/  FFMA R24, R8.reuse, R10, R27 ;  /* 0x0000000a08187223 */ /* 0x041fe4000000001b */
[----:B------:R-:W-:Y:S02]  /*06f0*/  FFMA R8, R8, R14, R29 ;  /* 0x0000000e08087223 */ /* 0x000fe4000000001d */
[C---:B-1----:R-:W-:Y:S02]  /*0700*/  FFMA R9, R21.reuse, R10, R9 ;  /* 0x0000000a15097223 */ /* 0x042fe40000000009 */
[----:B------:R-:W-:-:S02]  /*0710*/  FFMA R14, R21, R14, R13 ;  /* 0x0000000e150e7223 */ /* 0x000fc4000000000d */
[-C--:B--2---:R-:W-:Y:S02]  /*0720*/  FFMA R13, R19, R11.reuse, R12 ;  /* 0x0000000b130d7223 */ /* 0x084fe4000000000c */
[-C--:B------:R-:W-:Y:S02]  /*0730*/  FFMA R21, R25, R11.reuse, R18 ;  /* 0x0000000b19157223 */ /* 0x080fe40000000012 */
[----:B---3--:R-:W-:Y:S01]  /*0740*/  FFMA R27, R23, R11, R24 ;  /* 0x0000000b171b7223 */ /* 0x008fe20000000018 */
[----:B------:R-:W-:Y:S01]  /*0750*/  LDS R18, [R4.X4+0x400] ;  /* 0x0004000004127984 */ /* 0x000fe20000004800 */
[-C--:B------:R-:W-:Y:S02]  /*0760*/  FFMA R19, R19, R15.reuse, R22 ;  /* 0x0000000f13137223 */ /* 0x080fe40000000016 */
[-C--:B------:R-:W-:Y:S01]  /*0770*/  FFMA R25, R25, R15.reuse, R20 ;  /* 0x0000000f19197223 */ /* 0x080fe20000000014 */
[----:B------:R-:W-:Y:S01]  /*0780*/  LDS R22, [R4.X4+0x420] ;  /* 0x0004200004167984 */ /* 0x000fe20000004800 */
[----:B------:R-:W-:-:S02]  /*0790*/  FFMA R23, R23, R15, R8 ;  /* 0x0000000f17177223 */ /* 0x000fc40000000008 */
[C---:B------:R-:W-:Y:S01]  /*07a0*/  FFMA R12, R26.reuse, R11, R9 ;  /* 0x0000000b1a0c7223 */ /* 0x040fe20000000009 */
[----:B------:R-:W-:Y:S04]  /*07b0*/  LDS R20, [R4.X4+0x480] ;  /* 0x0004800004147984 */ /* 0x000fe80000004800 */
[----:B------:R-:W0:Y:S04]  /*07c0*/  LDS.128 R8, [R17+0x4010] ;  /* 0x0040100011087984 */ /* 0x000e280000000c00 */
[----:B------:R-:W1:Y:S01]  /*07d0*/  LDS R24, [R4.X4+0x4a0] ;  /* 0x0004a00004187984 */ /* 0x000e620000004800 */
[----:B------:R-:W-:-:S02]  /*07e0*/  FFMA R29, R26, R15, R14 ;  /* 0x0000000f1a1d7223 */ /* 0x000fc4000000000e */
[C---:B0-----:R-:W-:Y:S02]  /*07f0*/  FFMA R26, R8.reuse, R18, R13 ;  /* 0x00000012081a7223 */ /* 0x041fe4000000000d */
[C---:B------:R-:W-:Y:S02]  /*0800*/  FFMA R28, R8.reuse, R20, R21 ;  /* 0x00000014081c7223 */ /* 0x040fe40000000015 */
[C---:B------:R-:W-:Y:S01]  /*0810*/  FFMA R27, R8.reuse, R22, R27 ;  /* 0x00000016081b7223 */ /* 0x040fe2000000001b */
[----:B------:R-:W-:Y:S01]  /*0820*/  LDS R21, [R4.X4+0x580] ;  /* 0x0005800004157984 */ /* 0x000fe20000004800 */
[----:B-1----:R-:W-:-:S03]  /*0830*/  FFMA R8, R8, R24, R12 ;  /* 0x0000001808087223 */ /* 0x002fc6000000000c */
[----:B------:R-:W0:Y:S02]  /*0840*/  LDS.128 R12, [R17+0x4110] ;  /* 0x00411000110c7984 */ /* 0x000e240000000c00 */
[-C--:B0-----:R-:W-:Y:S02]  /*0850*/  FFMA R18, R18, R12.reuse, R19 ;  /* 0x0000000c12127223 */ /* 0x081fe40000000013 */
[----:B------:R-:W0:Y:S01]  /*0860*/  LDS R19, [R4.X4+0x500] ;  /* 0x0005000004137984 */ /* 0x000e220000004800 */
[-C--:B------:R-:W-:Y:S02]  /*0870*/  FFMA R20, R20, R12.reuse, R25 ;  /* 0x0000000c14147223 */ /* 0x080fe40000000019 */
[-C--:B------:R-:W-:Y:S02]  /*0880*/  FFMA R22, R22, R12.reuse, R23 ;  /* 0x0000000c16167223 */ /* 0x080fe40000000017 */
[----:B------:R-:W-:Y:S02]  /*0890*/  FFMA R12, R24, R12, R29 ;  /* 0x0000000c180c7223 */ /* 0x000fe4000000001d */
[----:B------:R-:W1:Y:S01]  /*08a0*/  LDS R24, [R4.X4+0x520] ;  /* 0x0005200004187984 */ /* 0x000e620000004800 */
[----:B------:R-:W-:-:S02]  /*08b0*/  FFMA R25, R21, R9, R28 ;  /* 0x0000000915197223 */ /* 0x000fc4000000001c */
[----:B------:R-:W-:Y:S02]  /*08c0*/  FFMA R21, R21, R13, R20 ;  /* 0x0000000d15157223 */ /* 0x000fe40000000014 */
[----:B------:R-:W-:Y:S01]  /*08d0*/  LDS R20, [R4.X4+0x680] ;  /* 0x0006800004147984 */ /* 0x000fe20000004800 */
[C---:B0-----:R-:W-:Y:S02]  /*08e0*/  FFMA R23, R19.reuse, R9, R26 ;  /* 0x0000000913177223 */ /* 0x041fe4000000001a */
[-C--:B------:R-:W-:Y:S01]  /*08f0*/  FFMA R19, R19, R13.reuse, R18 ;  /* 0x0000000d13137223 */ /* 0x080fe20000000012 */
[----:B------:R-:W-:Y:S04]  /*0900*/  LDS R26, [R4.X4+0x7a0] ;  /* 0x0007a000041a7984 */ /* 0x000fe80000004800 */
[----:B------:R-:W0:Y:S01]  /*0910*/  LDS R18, [R4.X4+0x5a0] ;  /* 0x0005a00004127984 */ /* 0x000e220000004800 */
[----:B-1----:R-:W-:-:S03]  /*0920*/  FFMA R29, R24, R13, R22 ;  /* 0x0000000d181d7223 */ /* 0x002fc60000000016 */
[----:B------:R-:W1:Y:S01]  /*0930*/  LDS R22, [R4.X4+0x600] ;  /* 0x0006000004167984 */ /* 0x000e620000004800 */
[-C--:B------:R-:W-:Y:S02]  /*0940*/  FFMA R27, R24, R9.reuse, R27 ;  /* 0x00000009181b7223 */ /* 0x080fe4000000001b */
[C---:B0-----:R-:W-:Y:S02]  /*0950*/  FFMA R9, R18.reuse, R9, R8 ;  /* 0x0000000912097223 */ /* 0x041fe40000000008 */
[----:B------:R-:W-:Y:S01]  /*0960*/  FFMA R13, R18, R13, R12 ;  /* 0x0000000d120d7223 */ /* 0x000fe2000000000c */
[----:B------:R-:W0:Y:S01]  /*0970*/  LDS R8, [R4.X4+0x620] ;  /* 0x0006200004087984 */ /* 0x000e220000004800 */
[C---:B------:R-:W-:Y:S02]  /*0980*/  FFMA R18, R20.reuse, R10, R25 ;  /* 0x0000000a14127223 */ /* 0x040fe40000000019 */
[----:B------:R-:W-:Y:S01]  /*0990*/  FFMA R20, R20, R14, R21 ;  /* 0x0000000e14147223 */ /* 0x000fe20000000015 */
[----:B------:R-:W-:Y:S01]  /*09a0*/  LDS R25, [R4.X4+0x780] ;  /* 0x0007800004197984 */ /* 0x000fe20000004800 */
[----:B-1----:R-:W-:-:S03]  /*09b0*/  FFMA R12, R22, R10, R23 ;  /* 0x0000000a160c7223 */ /* 0x002fc60000000017 */
        /* <DEDUP_REMOVED lines=28> */
[-C--:B------:R-:W-:Y:S01]  /*0b80*/  FFMA R22, R22, R12.reuse, R25 ;  /* 0x0000000c16167223 */ /* 0x080fe20000000019 */
[----:B------:R-:W0:Y:S01]  /*0b90*/  LDS R19, [R4.X4+0x900] ;  /* 0x0009000004137984 */ /* 0x000e220000004800 */
        /* <DEDUP_REMOVED lines=8> */
[----:B------:R-:W-:Y:S01]  /*0c20*/  LDS R26, [R4.X4+0xba0] ;  /* 0x000ba000041a7984 */ /* 0x000fe20000004800 */
[----:B-1----:R-:W-:-:S03]  /*0c30*/  FFMA R29, R24, R13, R20 ;  /* 0x0000000d181d7223 */ /* 0x002fc60000000014 */
[----:B------:R-:W0:Y:S04]  /*0c40*/  LDS R18, [R4.X4+0x9a0] ;  /* 0x0009a00004127984 */ /* 0x000e280000004800 */
[----:B------:R-:W1:Y:S01]  /*0c50*/  LDS R20, [R4.X4+0xa80] ;  /* 0x000a800004147984 */ /* 0x000e620000004800 */
[-C--:B------:R-:W-:Y:S02]  /*0c60*/  FFMA R27, R24, R9.reuse, R27 ;  /* 0x00000009181b7223 */ /* 0x080fe4000000001b */
[C---:B0-----:R-:W-:Y:S02]  /*0c70*/  FFMA R9, R18.reuse, R9, R8 ;  /* 0x0000000912097223 */ /* 0x041fe40000000008 */
[----:B------:R-:W-:Y:S01]  /*0c80*/  FFMA R13, R18, R13, R12 ;  /* 0x0000000d120d7223 */ /* 0x000fe2000000000c */
[----:B------:R-:W0:Y:S01]  /*0c90*/  LDS R8, [R4.X4+0xa20] ;  /* 0x000a200004087984 */ /* 0x000e220000004800 */
[----:B-1----:R-:W-:-:S02]  /*0ca0*/  FFMA R18, R20, R10, R25 ;  /* 0x0000000a14127223 */ /* 0x002fc40000000019 */
[----:B------:R-:W-:Y:S01]  /*0cb0*/  FFMA R20, R20, R14, R21 ;  /* 0x0000000e14147223 */ /* 0x000fe20000000015 */
[----:B------:R-:W-:Y:S01]  /*0cc0*/  LDS R25, [R4.X4+0xb80] ;  /* 0x000b800004197984 */ /* 0x000fe20000004800 */
[----:B------:R-:W-:-:S03]  /*0cd0*/  FFMA R12, R22, R10, R23 ;  /* 0x0000000a160c7223 */ /* 0x000fc60000000017 */
        /* <DEDUP_REMOVED lines=384> */
[----:B------:R-:W-:Y:S01]  /*24e0*/  FFMA R21, R21, R13, R22 ;  /* 0x0000000d15157223 */ /* 0x000fe20000000016 */
[----:B------:R-:W-:Y:S04]  /*24f0*/  LDS R28, [R4.X4+0x2c80] ;  /* 0x002c8000041c7984 */ /* 0x000fe80000004800 */
        /* <DEDUP_REMOVED lines=13> */
[----:B------:R-:W1:Y:S01]  /*25d0*/  LDS R25, [R4.X4+0x2b80] ;  /* 0x002b800004197984 */ /* 0x000e620000004800 */
[----:B------:R-:W-:-:S03]  /*25e0*/  FFMA R12, R22, R10, R23 ;  /* 0x0000000a160c7223 */ /* 0x000fc60000000017 */
[----:B------:R-:W2:Y:S01]  /*25f0*/  LDS R21, [R4.X4+0x2aa0] ;  /* 0x002aa00004157984 */ /* 0x000ea20000004800 */
[----:B------:R-:W-:-:S03]  /*2600*/  FFMA R22, R22, R14, R19 ;  /* 0x0000000e16167223 */ /* 0x000fc60000000013 */
[----:B------:R-:W3:Y:S04]  /*2610*/  LDS R19, [R4.X4+0x2b00] ;  /* 0x002b000004137984 */ /* 0x000ee80000004800 */
[----:B------:R-:W4:Y:S01]  /*2620*/  LDS R23, [R4.X4+0x2b20] ;  /* 0x002b200004177984 */ /* 0x000f220000004800 */
[C---:B0-----:R-:W-:Y:S02]  /*2630*/  FFMA R24, R8.reuse, R10, R27 ;  /* 0x0000000a08187223 */ /* 0x041fe4000000001b */
[----:B------:R-:W-:Y:S02]  /*2640*/  FFMA R8, R8, R14, R29 ;  /* 0x0000000e08087223 */ /* 0x000fe4000000001d */
[----:B-1----:R-:W-:Y:S02]  /*2650*/  FFMA R27, R25, R11, R18 ;  /* 0x0000000b191b7223 */ /* 0x002fe40000000012 */
[----:B--2---:R-:W-:-:S02]  /*2660*/  FFMA R9, R21, R10, R9 ;  /* 0x0000000a15097223 */ /* 0x004fc40000000009 */
[----:B------:R-:W-:Y:S02]  /*2670*/  FFMA R13, R21, R14, R13 ;  /* 0x0000000e150d7223 */ /* 0x000fe4000000000d */
[C---:B---3--:R-:W-:Y:S02]  /*2680*/  FFMA R21, R19.reuse, R11, R12 ;  /* 0x0000000b13157223 */ /* 0x048fe4000000000c */
[----:B------:R-:W-:Y:S02]  /*2690*/  FFMA R19, R19, R15, R22 ;  /* 0x0000000f13137223 */ /* 0x000fe40000000016 */
[C---:B----4-:R-:W-:Y:S01]  /*26a0*/  FFMA R29, R23.reuse, R11, R24 ;  /* 0x0000000b171d7223 */ /* 0x050fe20000000018 */
[----:B------:R-:W-:Y:S01]  /*26b0*/  LDS R22, [R4.X4+0x2c00] ;  /* 0x002c000004167984 */ /* 0x000fe20000004800 */
[----:B------:R-:W-:Y:S02]  /*26c0*/  FFMA R23, R23, R15, R8 ;  /* 0x0000000f17177223 */ /* 0x000fe40000000008 */
[----:B------:R-:W-:-:S02]  /*26d0*/  FFMA R18, R26, R11, R9 ;  /* 0x0000000b1a127223 */ /* 0x000fc40000000009 */
[-C--:B------:R-:W-:Y:S01]  /*26e0*/  FFMA R25, R25, R15.reuse, R20 ;  /* 0x0000000f19197223 */ /* 0x080fe20000000014 */
[----:B------:R-:W0:Y:S01]  /*26f0*/  LDS.128 R8, [R17+0x40b0] ;  /* 0x0040b00011087984 */ /* 0x000e220000000c00 */
[----:B------:R-:W-:-:S03]  /*2700*/  FFMA R26, R26, R15, R13 ;  /* 0x0000000f1a1a7223 */ /* 0x000fc6000000000d */
[----:B------:R-:W1:Y:S01]  /*2710*/  LDS.128 R12, [R17+0x41b0] ;  /* 0x0041b000110c7984 */ /* 0x000e620000000c00 */
[----:B0-----:R-:W-:-:S03]  /*2720*/  FFMA R20, R8, R22, R21 ;  /* 0x0000001608147223 */ /* 0x001fc60000000015 */
[----:B------:R-:W-:Y:S01]  /*2730*/  LDS R21, [R4.X4+0x2d00] ;  /* 0x002d000004157984 */ /* 0x000fe20000004800 */
[----:B-1----:R-:W-:-:S03]  /*2740*/  FFMA R22, R22, R12, R19 ;  /* 0x0000000c16167223 */ /* 0x002fc60000000013 */
[----:B------:R-:W0:Y:S02]  /*2750*/  LDS R19, [R4.X4+0x2c20] ;  /* 0x002c200004137984 */ /* 0x000e240000004800 */
[C---:B0-----:R-:W-:Y:S02]  /*2760*/  FFMA R29, R8.reuse, R19, R29 ;  /* 0x00000013081d7223 */ /* 0x041fe4000000001d */
[----:B------:R-:W-:Y:S02]  /*2770*/  FFMA R23, R19, R12, R23 ;  /* 0x0000000c13177223 */ /* 0x000fe40000000017 */
[----:B------:R-:W0:Y:S01]  /*2780*/  LDS R19, [R4.X4+0x2ca0] ;  /* 0x002ca00004137984 */ /* 0x000e220000004800 */
[----:B------:R-:W-:Y:S02]  /*2790*/  FFMA R24, R8, R28, R27 ;  /* 0x0000001c08187223 */ /* 0x000fe4000000001b */
[----:B------:R-:W-:Y:S01]  /*27a0*/  FFMA R28, R28, R12, R25 ;  /* 0x0000000c1c1c7223 */ /* 0x000fe20000000019 */
[----:B------:R-:W1:Y:S01]  /*27b0*/  LDS R27, [R4.X4+0x2d80] ;  /* 0x002d8000041b7984 */ /* 0x000e620000004800 */
[----:B0-----:R-:W-:-:S02]  /*27c0*/  FFMA R18, R8, R19, R18 ;  /* 0x0000001308127223 */ /* 0x001fc40000000012 */
[----:B------:R-:W-:Y:S01]  /*27d0*/  FFMA R26, R19, R12, R26 ;  /* 0x0000000c131a7223 */ /* 0x000fe2000000001a */
[----:B------:R-:W0:Y:S04]  /*27e0*/  LDS R8, [R4.X4+0x2d20] ;  /* 0x002d200004087984 */ /* 0x000e280000004800 */
[----:B------:R-:W2:Y:S01]  /*27f0*/  LDS R12, [R4.X4+0x2da0] ;  /* 0x002da000040c7984 */ /* 0x000ea20000004800 */
[----:B------:R-:W-:-:S03]  /*2800*/  FFMA R19, R21, R9, R20 ;  /* 0x0000000915137223 */ /* 0x000fc60000000014 */
[----:B------:R-:W3:Y:S01]  /*2810*/  LDS R20, [R4.X4+0x2e00] ;  /* 0x002e000004147984 */ /* 0x000ee20000004800 */
[-C--:B-1----:R-:W-:Y:S02]  /*2820*/  FFMA R25, R27, R9.reuse, R24 ;  /* 0x000000091b197223 */ /* 0x082fe40000000018 */
[-C--:B0-----:R-:W-:Y:S02]  /*2830*/  FFMA R29, R8, R9.reuse, R29 ;  /* 0x00000009081d7223 */ /* 0x081fe4000000001d */
[----:B--2---:R-:W-:Y:S02]  /*2840*/  FFMA R18, R12, R9, R18 ;  /* 0x000000090c127223 */ /* 0x004fe40000000012 */
[----:B------:R-:W0:Y:S01]  /*2850*/  LDS R9, [R4.X4+0x2e20] ;  /* 0x002e200004097984 */ /* 0x000e220000004800 */
[-C--:B------:R-:W-:Y:S02]  /*2860*/  FFMA R21, R21, R13.reuse, R22 ;  /* 0x0000000d15157223 */ /* 0x080fe40000000016 */
[----:B------:R-:W-:-:S02]  /*2870*/  FFMA R27, R27, R13, R28 ;  /* 0x0000000d1b1b7223 */ /* 0x000fc4000000001c */
[-C--:B------:R-:W-:Y:S01]  /*2880*/  FFMA R23, R8, R13.reuse, R23 ;  /* 0x0000000d08177223 */ /* 0x080fe20000000017 */
[----:B------:R-:W-:Y:S01]  /*2890*/  LDS R28, [R4.X4+0x2fa0] ;  /* 0x002fa000041c7984 */ /* 0x000fe20000004800 */
[----:B------:R-:W-:Y:S02]  /*28a0*/  FFMA R13, R12, R13, R26 ;  /* 0x0000000d0c0d7223 */ /* 0x000fe4000000001a */
[C---:B---3--:R-:W-:Y:S01]  /*28b0*/  FFMA R12, R20.reuse, R10, R19 ;  /* 0x0000000a140c7223 */ /* 0x048fe20000000013 */
[----:B------:R-:W1:Y:S01]  /*28c0*/  LDS R8, [R4.X4+0x2e80] ;  /* 0x002e800004087984 */ /* 0x000e620000004800 */
[----:B------:R-:W-:-:S03]  /*28d0*/  FFMA R20, R20, R14, R21 ;  /* 0x0000000e14147223 */ /* 0x000fc60000000015 */
[----:B------:R-:W2:Y:S04]  /*28e0*/  LDS R21, [R4.X4+0x2ea0] ;  /* 0x002ea00004157984 */ /* 0x000ea80000004800 */
[----:B------:R-:W3:Y:S01]  /*28f0*/  LDS R19, [R4.X4+0x2f00] ;  /* 0x002f000004137984 */ /* 0x000ee20000004800 */
[C---:B0-----:R-:W-:Y:S02]  /*2900*/  FFMA R26, R9.reuse, R14, R23 ;  /* 0x0000000e091a7223 */ /* 0x041fe40000000017 */
[-C--:B------:R-:W-:Y:S01]  /*2910*/  FFMA R24, R9, R10.reuse, R29 ;  /* 0x0000000a09187223 */ /* 0x080fe2000000001d */
[----:B------:R-:W0:Y:S04]  /*2920*/  LDS R23, [R4.X4+0x2f80] ;  /* 0x002f800004177984 */ /* 0x000e280000004800 */
[----:B------:R-:W4:Y:S01]  /*2930*/  LDS R9, [R4.X4+0x2f20] ;  /* 0x002f200004097984 */ /* 0x000f220000004800 */
[----:B-1----:R-:W-:-:S02]  /*2940*/  FFMA R22, R8, R10, R25 ;  /* 0x0000000a08167223 */ /* 0x002fc40000000019 */
[----:B------:R-:W-:Y:S02]  /*2950*/  FFMA R8, R8, R14, R27 ;  /* 0x0000000e08087223 */ /* 0x000fe4000000001b */
[C---:B--2---:R-:W-:Y:S02]  /*2960*/  FFMA R18, R21.reuse, R10, R18 ;  /* 0x0000000a15127223 */ /* 0x044fe40000000012 */
[----:B------:R-:W-:Y:S02]  /*2970*/  FFMA R13, R21, R14, R13 ;  /* 0x0000000e150d7223 */ /* 0x000fe4000000000d */
[CC--:B---3--:R-:W-:Y:S02]  /*2980*/  FFMA R21, R19.reuse, R11.reuse, R12 ;  /* 0x0000000b13157223 */ /* 0x0c8fe4000000000c */
[----:B------:R-:W-:Y:S02]  /*2990*/  FFMA R18, R28, R11, R18 ;  /* 0x0000000b1c127223 */ /* 0x000fe40000000012 */
[----:B------:R-:W-:-:S02]  /*29a0*/  FFMA R19, R19, R15, R20 ;  /* 0x0000000f13137223 */ /* 0x000fc40000000014 */
[----:B------:R-:W-:Y:S02]  /*29b0*/  FFMA R28, R28, R15, R13 ;  /* 0x0000000f1c1c7223 */ /* 0x000fe4000000000d */
[C---:B0-----:R-:W-:Y:S02]  /*29c0*/  FFMA R25, R23.reuse, R11, R22 ;  /* 0x0000000b17197223 */ /* 0x041fe40000000016 */
[----:B------:R-:W-:Y:S01]  /*29d0*/  FFMA R23, R23, R15, R8 ;  /* 0x0000000f17177223 */ /* 0x000fe20000000008 */
[----:B------:R-:W-:Y:S01]  /*29e0*/  LDS R22, [R4.X4+0x3000] ;  /* 0x0030000004167984 */ /* 0x000fe20000004800 */
[C---:B----4-:R-:W-:Y:S02]  /*29f0*/  FFMA R27, R9.reuse, R11, R24 ;  /* 0x0000000b091b7223 */ /* 0x050fe40000000018 */
[----:B------:R-:W-:Y:S02]  /*2a00*/  FFMA R29, R9, R15, R26 ;  /* 0x0000000f091d7223 */ /* 0x000fe4000000001a */
[----:B------:R-:W0:Y:S04]  /*2a10*/  LDS.128 R8, [R17+0x40c0] ;  /* 0x0040c00011087984 */ /* 0x000e280000000c00 */
[----:B------:R-:W1:Y:S04]  /*2a20*/  LDS.128 R12, [R17+0x41c0] ;  /* 0x0041c000110c7984 */ /* 0x000e680000000c00 */
[----:B------:R-:W-:Y:S01]  /*2a30*/  LDS R26, [R4.X4+0x3080] ;  /* 0x00308000041a7984 */ /* 0x000fe20000004800 */
        /* <DEDUP_REMOVED lines=17> */
[C---:B0-----:R-:W-:Y:S02]  /*2b50*/  FFMA R27, R8.reuse, R9, R27 ;  /* 0x00000009081b7223 */ /* 0x041fe4000000001b */
[----:B------:R-:W-:Y:S02]  /*2b60*/  FFMA R29, R8, R13, R29 ;  /* 0x0000000d081d7223 */ /* 0x000fe4000000001d */
[----:B------:R-:W0:Y:S01]  /*2b70*/  LDS R8, [R4.X4+0x3280] ;  /* 0x0032800004087984 */ /* 0x000e220000004800 */
[----:B--2---:R-:W-:-:S03]  /*2b80*/  FFMA R18, R12, R9, R18 ;  /* 0x000000090c127223 */ /* 0x004fc60000000012 */
[----:B------:R-:W1:Y:S01]  /*2b90*/  LDS R9, [R4.X4+0x3220] ;  /* 0x0032200004097984 */ /* 0x000e620000004800 */
[-C--:B------:R-:W-:Y:S02]  /*2ba0*/  FFMA R21, R21, R13.reuse, R22 ;  /* 0x0000000d15157223 */ /* 0x080fe40000000016 */
[-C--:B------:R-:W-:Y:S02]  /*2bb0*/  FFMA R25, R25, R13.reuse, R26 ;  /* 0x0000000d19197223 */ /* 0x080fe4000000001a */
[----:B------:R-:W-:Y:S02]  /*2bc0*/  FFMA R13, R12, R13, R28 ;  /* 0x0000000d0c0d7223 */ /* 0x000fe4000000001c */
[C---:B---3--:R-:W-:Y:S01]  /*2bd0*/  FFMA R12, R20.reuse, R10, R19 ;  /* 0x0000000a140c7223 */ /* 0x048fe20000000013 */
[----:B------:R-:W-:Y:S01]  /*2be0*/  LDS R28, [R4.X4+0x33a0] ;  /* 0x0033a000041c7984 */ /* 0x000fe20000004800 */
[----:B------:R-:W-:-:S03]  /*2bf0*/  FFMA R20, R20, R14, R21 ;  /* 0x0000000e14147223 */ /* 0x000fc60000000015 */
[----:B------:R-:W2:Y:S04]  /*2c00*/  LDS R21, [R4.X4+0x32a0] ;  /* 0x0032a00004157984 */ /* 0x000ea80000004800 */
[----:B------:R-:W3:Y:S01]  /*2c10*/  LDS R19, [R4.X4+0x3300] ;  /* 0x0033000004137984 */ /* 0x000ee20000004800 */
[----:B0-----:R-:W-:-:S03]  /*2c20*/  FFMA R22, R8, R10, R23 ;  /* 0x0000000a08167223 */ /* 0x001fc60000000017 */
[----:B------:R-:W0:Y:S01]  /*2c30*/  LDS R23, [R4.X4+0x3380] ;  /* 0x0033800004177984 */ /* 0x000e220000004800 */
[C---:B-1----:R-:W-:Y:S02]  /*2c40*/  FFMA R24, R9.reuse, R10, R27 ;  /* 0x0000000a09187223 */ /* 0x042fe4000000001b */
[-C--:B------:R-:W-:Y:S02]  /*2c50*/  FFMA R26, R9, R14.reuse, R29 ;  /* 0x0000000e091a7223 */ /* 0x080fe4000000001d */
[----:B------:R-:W1:Y:S01]  /*2c60*/  LDS R9, [R4.X4+0x3320] ;  /* 0x0033200004097984 */ /* 0x000e620000004800 */
[----:B------:R-:W-:Y:S02]  /*2c70*/  FFMA R8, R8, R14, R25 ;  /* 0x0000000e08087223 */ /* 0x000fe40000000019 */
[C---:B--2---:R-:W-:Y:S02]  /*2c80*/  FFMA R18, R21.reuse, R10, R18 ;  /* 0x0000000a15127223 */ /* 0x044fe40000000012 */
[----:B------:R-:W-:-:S02]  /*2c90*/  FFMA R13, R21, R14, R13 ;  /* 0x0000000e150d7223 */ /* 0x000fc4000000000d */
[CC--:B---3--:R-:W-:Y:S02]  /*2ca0*/  FFMA R21, R19.reuse, R11.reuse, R12 ;  /* 0x0000000b13157223 */ /* 0x0c8fe4000000000c */
[C---:B------:R-:W-:Y:S02]  /*2cb0*/  FFMA R18, R28.reuse, R11, R18 ;  /* 0x0000000b1c127223 */ /* 0x040fe40000000012 */
[-C--:B------:R-:W-:Y:S02]  /*2cc0*/  FFMA R19, R19, R15.reuse, R20 ;  /* 0x0000000f13137223 */ /* 0x080fe40000000014 */
[----:B------:R-:W-:Y:S02]  /*2cd0*/  FFMA R28, R28, R15, R13 ;  /* 0x0000000f1c1c7223 */ /* 0x000fe4000000000d */
[C---:B0-----:R-:W-:Y:S02]  /*2ce0*/  FFMA R25, R23.reuse, R11, R22 ;  /* 0x0000000b17197223 */ /* 0x041fe40000000016 */
[----:B------:R-:W-:Y:S01]  /*2cf0*/  FFMA R23, R23, R15, R8 ;  /* 0x0000000f17177223 */ /* 0x000fe20000000008 */
[----:B------:R-:W-:Y:S01]  /*2d00*/  LDS R22, [R4.X4+0x3400] ;  /* 0x0034000004167984 */ /* 0x000fe20000004800 */
[----:B-1----:R-:W-:-:S02]  /*2d10*/  FFMA R27, R9, R11, R24 ;  /* 0x0000000b091b7223 */ /* 0x002fc40000000018 */
        /* <DEDUP_REMOVED lines=92> */
[C---:B---3--:R-:W-:Y:S02]  /*32e0*/  FFMA R13, R19.reuse, R11, R12 ;  /* 0x0000000b130d7223 */ /* 0x048fe4000000000c */
[----:B------:R-:W-:Y:S02]  /*32f0*/  FFMA R19, R19, R15, R20 ;  /* 0x0000000f13137223 */ /* 0x000fe40000000014 */
[-C--:B------:R-:W-:Y:S01]  /*3300*/  FFMA R12, R28, R11.reuse, R18 ;  /* 0x0000000b1c0c7223 */ /* 0x080fe20000000012 */
[----:B------:R-:W-:Y:S04]  /*3310*/  LDS R20, [R4.X4+0x3c00] ;  /* 0x003c000004147984 */ /* 0x000fe80000004800 */
[----:B------:R-:W-:Y:S01]  /*3320*/  LDS R18, [R4.X4+0x3c80] ;  /* 0x003c800004127984 */ /* 0x000fe20000004800 */
[----:B0-----:R-:W-:-:S02]  /*3330*/  FFMA R21, R23, R11, R22 ;  /* 0x0000000b17157223 */ /* 0x001fc40000000016 */
[----:B------:R-:W-:Y:S01]  /*3340*/  FFMA R23, R23, R15, R8 ;  /* 0x0000000f17177223 */ /* 0x000fe20000000008 */
[----:B------:R-:W-:Y:S01]  /*3350*/  LDS R22, [R4.X4+0x3c20] ;  /* 0x003c200004167984 */ /* 0x000fe20000004800 */
[C---:B-1----:R-:W-:Y:S02]  /*3360*/  FFMA R27, R9.reuse, R11, R24 ;  /* 0x0000000b091b7223 */ /* 0x042fe40000000018 */
[-C--:B------:R-:W-:Y:S01]  /*3370*/  FFMA R25, R9, R15.reuse, R26 ;  /* 0x0000000f09197223 */ /* 0x080fe2000000001a */
[----:B------:R-:W-:Y:S04]  /*3380*/  LDS R24, [R4.X4+0x3ca0] ;  /* 0x003ca00004187984 */ /* 0x000fe80000004800 */
[----:B------:R-:W0:Y:S01]  /*3390*/  LDS.128 R8, [R17+0x40f0] ;  /* 0x0040f00011087984 */ /* 0x000e220000000c00 */
[----:B------:R-:W-:-:S02]  /*33a0*/  FFMA R29, R28, R15, R14 ;  /* 0x0000000f1c1d7223 */ /* 0x000fc4000000000e */
[C---:B0-----:R-:W-:Y:S02]  /*33b0*/  FFMA R26, R8.reuse, R20, R13 ;  /* 0x00000014081a7223 */ /* 0x041fe4000000000d */
[C---:B------:R-:W-:Y:S02]  /*33c0*/  FFMA R28, R8.reuse, R18, R21 ;  /* 0x00000012081c7223 */ /* 0x040fe40000000015 */
[C---:B------:R-:W-:Y:S01]  /*33d0*/  FFMA R27, R8.reuse, R22, R27 ;  /* 0x00000016081b7223 */ /* 0x040fe2000000001b */
[----:B------:R-:W-:Y:S01]  /*33e0*/  LDS R21, [R4.X4+0x3da0] ;  /* 0x003da00004157984 */ /* 0x000fe20000004800 */
[----:B------:R-:W-:-:S03]  /*33f0*/  FFMA R8, R8, R24, R12 ;  /* 0x0000001808087223 */ /* 0x000fc6000000000c */
[----:B------:R-:W0:Y:S04]  /*3400*/  LDS.128 R12, [R17+0x41f0] ;  /* 0x0041f000110c7984 */ /* 0x000e280000000c00 */
[----:B------:R-:W-:Y:S01]  /*3410*/  LDS R17, [R4.X4+0x3e00] ;  /* 0x003e000004117984 */ /* 0x000fe20000004800 */
[-C--:B0-----:R-:W-:Y:S02]  /*3420*/  FFMA R20, R20, R12.reuse, R19 ;  /* 0x0000000c14147223 */ /* 0x081fe40000000013 */
[-C--:B------:R-:W-:Y:S01]  /*3430*/  FFMA R18, R18, R12.reuse, R23 ;  /* 0x0000000c12127223 */ /* 0x080fe20000000017 */
[----:B------:R-:W0:Y:S01]  /*3440*/  LDS R19, [R4.X4+0x3d00] ;  /* 0x003d000004137984 */ /* 0x000e220000004800 */
[-C--:B------:R-:W-:Y:S02]  /*3450*/  FFMA R22, R22, R12.reuse, R25 ;  /* 0x0000000c16167223 */ /* 0x080fe40000000019 */
[----:B------:R-:W-:Y:S01]  /*3460*/  FFMA R12, R24, R12, R29 ;  /* 0x0000000c180c7223 */ /* 0x000fe2000000001d */
[----:B------:R-:W1:Y:S04]  /*3470*/  LDS R23, [R4.X4+0x3d80] ;  /* 0x003d800004177984 */ /* 0x000e680000004800 */
[----:B------:R-:W2:Y:S01]  /*3480*/  LDS R24, [R4.X4+0x3d20] ;  /* 0x003d200004187984 */ /* 0x000ea20000004800 */
[----:B------:R-:W-:Y:S01]  /*3490*/  IADD3 R3, R3, 0x1, RZ ;  /* 0x0000000103037810 */ /* 0x000fe20007ffe0ff */
[----:B0-----:R-:W-:-:S02]  /*34a0*/  FFMA R25, R19, R9, R26 ;  /* 0x0000000913197223 */ /* 0x001fc4000000001a */
[----:B------:R-:W-:Y:S01]  /*34b0*/  FFMA R19, R19, R13, R20 ;  /* 0x0000000d13137223 */ /* 0x000fe20000000014 */
[----:B------:R-:W-:Y:S01]  /*34c0*/  LDS R26, [R4.X4+0x3f80] ;  /* 0x003f8000041a7984 */ /* 0x000fe20000004800 */
[C---:B-1----:R-:W-:Y:S02]  /*34d0*/  FFMA R29, R23.reuse, R9, R28 ;  /* 0x00000009171d7223 */ /* 0x042fe4000000001c */
[----:B------:R-:W-:Y:S01]  /*34e0*/  FFMA R23, R23, R13, R18 ;  /* 0x0000000d17177223 */ /* 0x000fe20000000012 */
[----:B------:R-:W0:Y:S01]  /*34f0*/  LDS R20, [R4.X4+0x3f00] ;  /* 0x003f000004147984 */ /* 0x000e220000004800 */
[C---:B--2---:R-:W-:Y:S02]  /*3500*/  FFMA R27, R24.reuse, R9, R27 ;  /* 0x00000009181b7223 */ /* 0x044fe4000000001b */
[----:B------:R-:W-:Y:S01]  /*3510*/  FFMA R22, R24, R13, R22 ;  /* 0x0000000d18167223 */ /* 0x000fe20000000016 */
[----:B------:R-:W-:Y:S01]  /*3520*/  LDS R18, [R4.X4+0x3fa0] ;  /* 0x003fa00004127984 */ /* 0x000fe20000004800 */
[----:B------:R-:W-:-:S02]  /*3530*/  FFMA R9, R21, R9, R8 ;  /* 0x0000000915097223 */ /* 0x000fc40000000008 */
[----:B------:R-:W-:Y:S01]  /*3540*/  FFMA R13, R21, R13, R12 ;  /* 0x0000000d150d7223 */ /* 0x000fe2000000000c */
[----:B------:R-:W1:Y:S04]  /*3550*/  LDS R8, [R4.X4+0x3e80] ;  /* 0x003e800004087984 */ /* 0x000e680000004800 */
[----:B------:R-:W2:Y:S04]  /*3560*/  LDS R24, [R4.X4+0x3e20] ;  /* 0x003e200004187984 */ /* 0x000ea80000004800 */
[----:B------:R-:W3:Y:S04]  /*3570*/  LDS R21, [R4.X4+0x3ea0] ;  /* 0x003ea00004157984 */ /* 0x000ee80000004800 */
[----:B------:R-:W4:Y:S01]  /*3580*/  LDS R12, [R4.X4+0x3f20] ;  /* 0x003f2000040c7984 */ /* 0x000f220000004800 */
[----:B------:R-:W-:Y:S01]  /*3590*/  ISETP.GE.U32.AND P0, PT, R3, 0x4, PT ;  /* 0x000000040300780c */ /* 0x000fe20003f06070 */
[----:B------:R-:W-:-:S02]  /*35a0*/  FFMA R25, R17, R10, R25 ;  /* 0x0000000a11197223 */ /* 0x000fc40000000019 */
[----:B------:R-:W-:-:S04]  /*35b0*/  FFMA R19, R17, R14, R19 ;  /* 0x0000000e11137223 */ /* 0x000fc80000000013 */
[----:B0-----:R-:W-:Y:S02]  /*35c0*/  FFMA R19, R20, R15, R19 ;  /* 0x0000000f14137223 */ /* 0x001fe40000000013 */
[C---:B-1----:R-:W-:Y:S02]  /*35d0*/  FFMA R23, R8.reuse, R14, R23 ;  /* 0x0000000e08177223 */ /* 0x042fe40000000017 */
[-C--:B------:R-:W-:Y:S02]  /*35e0*/  FFMA R17, R8, R10.reuse, R29 ;  /* 0x0000000a08117223 */ /* 0x080fe4000000001d */
[C---:B--2---:R-:W-:Y:S02]  /*35f0*/  FFMA R27, R24.reuse, R10, R27 ;  /* 0x0000000a181b7223 */ /* 0x044fe4000000001b */
[----:B------:R-:W-:Y:S02]  /*3600*/  FFMA R22, R24, R14, R22 ;  /* 0x0000000e18167223 */ /* 0x000fe40000000016 */
[----:B---3--:R-:W-:-:S02]  /*3610*/  FFMA R9, R21, R10, R9 ;  /* 0x0000000a15097223 */ /* 0x008fc40000000009 */
[----:B------:R-:W-:Y:S02]  /*3620*/  FFMA R14, R21, R14, R13 ;  /* 0x0000000e150e7223 */ /* 0x000fe4000000000d */
[-C--:B------:R-:W-:Y:S02]  /*3630*/  FFMA R29, R20, R11.reuse, R25 ;  /* 0x0000000b141d7223 */ /* 0x080fe40000000019 */
[C---:B----4-:R-:W-:Y:S02]  /*3640*/  FFMA R27, R12.reuse, R11, R27 ;  /* 0x0000000b0c1b7223 */ /* 0x050fe4000000001b */
[----:B------:R-:W-:Y:S02]  /*3650*/  FFMA R21, R12, R15, R22 ;  /* 0x0000000f0c157223 */ /* 0x000fe40000000016 */
[C---:B------:R-:W-:Y:S02]  /*3660*/  FFMA R13, R26.reuse, R11, R17 ;  /* 0x0000000b1a0d7223 */ /* 0x040fe40000000011 */
[----:B------:R-:W-:-:S02]  /*3670*/  FFMA R23, R26, R15, R23 ;  /* 0x0000000f1a177223 */ /* 0x000fc40000000017 */
[C---:B------:R-:W-:Y:S02]  /*3680*/  FFMA R12, R18.reuse, R11, R9 ;  /* 0x0000000b120c7223 */ /* 0x040fe40000000009 */
[----:B------:R-:W-:Y:S01]  /*3690*/  FFMA R25, R18, R15, R14 ;  /* 0x0000000f12197223 */ /* 0x000fe2000000000e */
[----:B------:R-:W-:Y:S01]  /*36a0*/  @P0 CALL.REL.NOINC `(.L_x_0) ;  /* 0x0000001000000944 */ /* 0x000fe20003c00000 */
[----:B------:R-:W-:Y:S05]  /*36b0*/  BRA `(.L_x_1) ;  /* 0xffffcad000007947 */ /* 0x000fea000383ffff */
.L_x_0:
[----:B------:R-:W-:Y:S02]  /*36c0*/  SHF.R.S32.HI R4, RZ, 0x4, R0 ;  /* 0x00000004ff047819 */ /* 0x000fe40000011400 */
[----:B------:R-:W-:-:S03]  /*36d0*/  LOP3.LUT R0, R0, 0x8, RZ, 0xc0, !PT ;  /* 0x0000000800007812 */ /* 0x000fc600078ec0ff */
[----:B------:R-:W-:Y:S01]  /*36e0*/  IMAD R5, R4, 0x1880, R5 ;  /* 0x0000188004057824 */ /* 0x000fe200078e0205 */
[----:B------:R-:W-:-:S03]  /*36f0*/  SHF.R.U32.HI R0, RZ, 0x3, R0 ;  /* 0x00000003ff007819 */ /* 0x000fc60000011600 */
[----:B------:R-:W-:-:S05]  /*3700*/  IMAD R16, R16, 0x1c0, R5 ;  /* 0x000001c010107824 */ /* 0x000fca00078e0205 */
[----:B------:R-:W-:-:S05]  /*3710*/  LEA R7, R7, R16, 0x3 ;  /* 0x0000001007077211 */ /* 0x000fca00078e18ff */
[----:B------:R-:W-:-:S04]  /*3720*/  IMAD R3, R0, 0x70, R7 ;  /* 0x0000007000037824 */ /* 0x000fc800078e0207 */
[----:B------:R-:W-:-:S05]  /*3730*/  IMAD.WIDE R2, R3, R2, c[0x0][0x170] ;  /* 0x00005c0003027625 */ /* 0x000fca00078e0202 */
[----:B------:R-:W-:Y:S04]  /*3740*/  STG.E [R2.64], R29 ;  /* 0x0000001d02007986 */ /* 0x000fe8000c101904 */
[----:B------:R-:W-:Y:S04]  /*3750*/  STG.E [R2.64+0x380], R13 ;  /* 0x0003800d02007986 */ /* 0x000fe8000c101904 */
[----:B------:R-:W-:Y:S04]  /*3760*/  STG.E [R2.64+0xe0], R27 ;  /* 0x0000e01b02007986 */ /* 0x000fe8000c101904 */
[----:B------:R-:W-:Y:S04]  /*3770*/  STG.E [R2.64+0x460], R12 ;  /* 0x0004600c02007986 */ /* 0x000fe8000c101904 */
[----:B------:R-:W-:Y:S04]  /*3780*/  STG.E [R2.64+0x3100], R19 ;  /* 0x0031001302007986 */ /* 0x000fe8000c101904 */
[----:B------:R-:W-:Y:S04]  /*3790*/  STG.E [R2.64+0x3480], R23 ;  /* 0x0034801702007986 */ /* 0x000fe8000c101904 */
[----:B------:R-:W-:Y:S04]  /*37a0*/  STG.E [R2.64+0x31e0], R21 ;  /* 0x0031e01502007986 */ /* 0x000fe8000c101904 */
[----:B------:R-:W-:Y:S01]  /*37b0*/  STG.E [R2.64+0x3560], R25 ;  /* 0x0035601902007986 */ /* 0x000fe2000c101904 */
[----:B------:R-:W-:Y:S05]  /*37c0*/  EXIT ;  /* 0x000000000000794d */ /* 0x000fea0003800000 */
.L_x_2:
[----:B------:R-:W-:-:S00]  /*37d0*/  BRA `(.L_x_2) ;  /* 0xfffffff000007947 */ /* 0x000fc0000383ffff */
[----:B------:R-:W-:-:S00]  /*37e0*/  NOP ;  /* 0x0000000000007918 */ /* 0x000fc00000000000 */
        /* <DEDUP_REMOVED lines=9> */
.L_x_3:


//--------------------- .nv.shared.candidate4     --------------------------
	.section	.nv.shared.candidate4,"aw",@nobits
	.align	4
.nv.shared.candidate4:
	.zero		32768
